//
// Generated by NVIDIA NVVM Compiler
//
// Compiler Build ID: CL-36424714
// Cuda compilation tools, release 13.0, V13.0.88
// Based on NVVM 20.0.0
//

.version 9.0
.target sm_100
.address_size 64

	// .globl	_Z20reduction_sum_normalPfS_i
.extern .func  (.param .b32 func_retval0) vprintf
(
	.param .b64 vprintf_param_0,
	.param .b64 vprintf_param_1
)
;
// _ZZ20reduction_sum_sharedPfS_iE8blockmem has been demoted
.global .align 1 .b8 $str[19] = {115, 111, 114, 116, 101, 100, 32, 37, 100, 32, 97, 110, 100, 32, 37, 100, 32, 10};
.global .align 1 .b8 $str$1[29] = {32, 102, 105, 114, 115, 116, 32, 103, 111, 32, 115, 111, 114, 116, 101, 100, 32, 37, 100, 32, 97, 110, 100, 32, 37, 100, 32, 10};
.global .align 1 .b8 $str$2[57] = {32, 115, 111, 114, 116, 101, 100, 32, 37, 100, 32, 97, 110, 100, 32, 37, 100, 32, 32, 97, 116, 32, 105, 116, 104, 32, 115, 116, 114, 105, 100, 100, 101, 32, 37, 100, 32, 32, 117, 112, 100, 97, 116, 101, 100, 32, 118, 97, 108, 117, 101, 32, 37, 102, 32, 10};
.global .align 1 .b8 $str$3[43] = {102, 97, 108, 116, 101, 100, 32, 105, 110, 100, 101, 120, 32, 97, 100, 100, 105, 110, 103, 32, 37, 100, 32, 116, 111, 32, 48, 32, 32, 118, 97, 108, 117, 101, 32, 97, 116, 32, 37, 102, 32, 10};

.visible .entry _Z20reduction_sum_normalPfS_i(
	.param .u64 .ptr .align 1 _Z20reduction_sum_normalPfS_i_param_0,
	.param .u64 .ptr .align 1 _Z20reduction_sum_normalPfS_i_param_1,
	.param .u32 _Z20reduction_sum_normalPfS_i_param_2
)
{
	.local .align 8 .b8 	__local_depot0[8];
	.reg .b64 	%SP;
	.reg .b64 	%SPL;
	.reg .pred 	%p<7>;
	.reg .b32 	%r<14>;
	.reg .b32 	%f<5>;
	.reg .b64 	%rd<14>;

	mov.u64 	%SPL, __local_depot0;
	cvta.local.u64 	%SP, %SPL;
	ld.param.u64 	%rd5, [_Z20reduction_sum_normalPfS_i_param_0];
	ld.param.u64 	%rd4, [_Z20reduction_sum_normalPfS_i_param_1];
	ld.param.u32 	%r6, [_Z20reduction_sum_normalPfS_i_param_2];
	cvta.to.global.u64 	%rd1, %rd5;
	mov.u32 	%r1, %tid.x;
	shl.b32 	%r2, %r1, 1;
	setp.lt.s32 	%p1, %r6, 2;
	@%p1 bra 	$L__BB0_5;
	mul.wide.u32 	%rd6, %r2, 4;
	add.s64 	%rd2, %rd1, %rd6;
	add.u64 	%rd7, %SP, 0;
	add.u64 	%rd3, %SPL, 0;
	mov.b32 	%r13, 1;
	mov.u64 	%rd8, $str;
$L__BB0_2:
	add.s32 	%r8, %r13, -1;
	and.b32  	%r9, %r8, %r1;
	setp.ne.s32 	%p2, %r9, 0;
	add.s32 	%r4, %r13, %r2;
	setp.ge.s32 	%p3, %r4, %r6;
	or.pred  	%p4, %p2, %p3;
	@%p4 bra 	$L__BB0_4;
	st.local.v2.u32 	[%rd3], {%r2, %r4};
	cvta.global.u64 	%rd9, %rd8;
	{ // callseq 0, 0
	.param .b64 param0;
	st.param.b64 	[param0], %rd9;
	.param .b64 param1;
	st.param.b64 	[param1], %rd7;
	.param .b32 retval0;
	call.uni (retval0), 
	vprintf, 
	(
	param0, 
	param1
	);
	ld.param.b32 	%r11, [retval0];
	} // callseq 0
	mul.wide.u32 	%rd11, %r4, 4;
	add.s64 	%rd12, %rd1, %rd11;
	ld.global.f32 	%f1, [%rd12];
	ld.global.f32 	%f2, [%rd2];
	add.f32 	%f3, %f1, %f2;
	st.global.f32 	[%rd2], %f3;
$L__BB0_4:
	bar.sync 	0;
	shl.b32 	%r13, %r13, 1;
	setp.lt.s32 	%p5, %r13, %r6;
	@%p5 bra 	$L__BB0_2;
$L__BB0_5:
	setp.ne.s32 	%p6, %r1, 0;
	@%p6 bra 	$L__BB0_7;
	ld.global.f32 	%f4, [%rd1];
	cvta.to.global.u64 	%rd13, %rd4;
	st.global.f32 	[%rd13], %f4;
$L__BB0_7:
	ret;

}
	// .globl	_Z20reduction_sum_sharedPfS_i
.visible .entry _Z20reduction_sum_sharedPfS_i(
	.param .u64 .ptr .align 1 _Z20reduction_sum_sharedPfS_i_param_0,
	.param .u64 .ptr .align 1 _Z20reduction_sum_sharedPfS_i_param_1,
	.param .u32 _Z20reduction_sum_sharedPfS_i_param_2
)
{
	.local .align 8 .b8 	__local_depot1[24];
	.reg .b64 	%SP;
	.reg .b64 	%SPL;
	.reg .pred 	%p<12>;
	.reg .b32 	%r<34>;
	.reg .b32 	%f<26>;
	.reg .b64 	%rd<30>;
	.reg .b64 	%fd<7>;
	// demoted variable
	.shared .align 4 .b8 _ZZ20reduction_sum_sharedPfS_iE8blockmem[148];
	mov.u64 	%SPL, __local_depot1;
	cvta.local.u64 	%SP, %SPL;
	ld.param.u64 	%rd4, [_Z20reduction_sum_sharedPfS_i_param_0];
	ld.param.u64 	%rd3, [_Z20reduction_sum_sharedPfS_i_param_1];
	ld.param.u32 	%r6, [_Z20reduction_sum_sharedPfS_i_param_2];
	cvta.to.global.u64 	%rd1, %rd4;
	add.u64 	%rd5, %SP, 0;
	add.u64 	%rd2, %SPL, 0;
	mov.u32 	%r1, %tid.x;
	add.s32 	%r2, %r1, 37;
	setp.ge.s32 	%p1, %r2, %r6;
	@%p1 bra 	$L__BB1_17;
	st.local.v2.u32 	[%rd2], {%r1, %r2};
	mov.u64 	%rd6, $str$1;
	cvta.global.u64 	%rd7, %rd6;
	{ // callseq 1, 0
	.param .b64 param0;
	st.param.b64 	[param0], %rd7;
	.param .b64 param1;
	st.param.b64 	[param1], %rd5;
	.param .b32 retval0;
	call.uni (retval0), 
	vprintf, 
	(
	param0, 
	param1
	);
	ld.param.b32 	%r7, [retval0];
	} // callseq 1
	mul.wide.u32 	%rd9, %r1, 4;
	add.s64 	%rd10, %rd1, %rd9;
	ld.global.f32 	%f1, [%rd10];
	ld.global.f32 	%f2, [%rd10+148];
	add.f32 	%f3, %f1, %f2;
	shl.b32 	%r9, %r1, 2;
	mov.u32 	%r10, _ZZ20reduction_sum_sharedPfS_iE8blockmem;
	add.s32 	%r5, %r10, %r9;
	st.shared.f32 	[%r5], %f3;
	setp.ne.s32 	%p2, %r1, 0;
	setp.eq.s32 	%p3, %r6, 74;
	or.pred  	%p4, %p2, %p3;
	@%p4 bra 	$L__BB1_3;
	ld.global.f32 	%f4, [%rd1+144];
	ld.shared.f32 	%f5, [_ZZ20reduction_sum_sharedPfS_iE8blockmem];
	add.f32 	%f6, %f4, %f5;
	st.shared.f32 	[_ZZ20reduction_sum_sharedPfS_iE8blockmem], %f6;
$L__BB1_3:
	bar.sync 	0;
	setp.gt.u32 	%p5, %r1, 17;
	@%p5 bra 	$L__BB1_5;
	ld.shared.f32 	%f7, [%r5];
	add.s32 	%r11, %r1, 18;
	ld.shared.f32 	%f8, [%r5+72];
	add.f32 	%f9, %f7, %f8;
	st.shared.f32 	[%r5], %f9;
	cvt.f64.f32 	%fd1, %f9;
	st.local.v2.u32 	[%rd2], {%r1, %r11};
	mov.b32 	%r12, 18;
	st.local.u32 	[%rd2+8], %r12;
	st.local.f64 	[%rd2+16], %fd1;
	mov.u64 	%rd11, $str$2;
	cvta.global.u64 	%rd12, %rd11;
	{ // callseq 2, 0
	.param .b64 param0;
	st.param.b64 	[param0], %rd12;
	.param .b64 param1;
	st.param.b64 	[param1], %rd5;
	.param .b32 retval0;
	call.uni (retval0), 
	vprintf, 
	(
	param0, 
	param1
	);
	ld.param.b32 	%r13, [retval0];
	} // callseq 2
$L__BB1_5:
	bar.sync 	0;
	setp.gt.u32 	%p6, %r1, 8;
	@%p6 bra 	$L__BB1_7;
	ld.shared.f32 	%f10, [%r5];
	add.s32 	%r15, %r1, 9;
	ld.shared.f32 	%f11, [%r5+36];
	add.f32 	%f12, %f10, %f11;
	st.shared.f32 	[%r5], %f12;
	cvt.f64.f32 	%fd2, %f12;
	st.local.v2.u32 	[%rd2], {%r1, %r15};
	mov.b32 	%r16, 9;
	st.local.u32 	[%rd2+8], %r16;
	st.local.f64 	[%rd2+16], %fd2;
	mov.u64 	%rd14, $str$2;
	cvta.global.u64 	%rd15, %rd14;
	{ // callseq 3, 0
	.param .b64 param0;
	st.param.b64 	[param0], %rd15;
	.param .b64 param1;
	st.param.b64 	[param1], %rd5;
	.param .b32 retval0;
	call.uni (retval0), 
	vprintf, 
	(
	param0, 
	param1
	);
	ld.param.b32 	%r17, [retval0];
	} // callseq 3
$L__BB1_7:
	setp.ne.s32 	%p7, %r1, 0;
	@%p7 bra 	$L__BB1_9;
	ld.shared.f32 	%f13, [_ZZ20reduction_sum_sharedPfS_iE8blockmem];
	ld.shared.f32 	%f14, [_ZZ20reduction_sum_sharedPfS_iE8blockmem+32];
	add.f32 	%f15, %f13, %f14;
	st.shared.f32 	[_ZZ20reduction_sum_sharedPfS_iE8blockmem], %f15;
	cvt.f64.f32 	%fd3, %f15;
	mov.b32 	%r19, 8;
	st.local.u32 	[%rd2], %r19;
	st.local.f64 	[%rd2+8], %fd3;
	mov.u64 	%rd17, $str$3;
	cvta.global.u64 	%rd18, %rd17;
	{ // callseq 4, 0
	.param .b64 param0;
	st.param.b64 	[param0], %rd18;
	.param .b64 param1;
	st.param.b64 	[param1], %rd5;
	.param .b32 retval0;
	call.uni (retval0), 
	vprintf, 
	(
	param0, 
	param1
	);
	ld.param.b32 	%r20, [retval0];
	} // callseq 4
$L__BB1_9:
	bar.sync 	0;
	setp.gt.u32 	%p8, %r1, 3;
	@%p8 bra 	$L__BB1_11;
	ld.shared.f32 	%f16, [%r5];
	add.s32 	%r22, %r1, 4;
	ld.shared.f32 	%f17, [%r5+16];
	add.f32 	%f18, %f16, %f17;
	st.shared.f32 	[%r5], %f18;
	cvt.f64.f32 	%fd4, %f18;
	st.local.v2.u32 	[%rd2], {%r1, %r22};
	mov.b32 	%r23, 4;
	st.local.u32 	[%rd2+8], %r23;
	st.local.f64 	[%rd2+16], %fd4;
	mov.u64 	%rd20, $str$2;
	cvta.global.u64 	%rd21, %rd20;
	{ // callseq 5, 0
	.param .b64 param0;
	st.param.b64 	[param0], %rd21;
	.param .b64 param1;
	st.param.b64 	[param1], %rd5;
	.param .b32 retval0;
	call.uni (retval0), 
	vprintf, 
	(
	param0, 
	param1
	);
	ld.param.b32 	%r24, [retval0];
	} // callseq 5
$L__BB1_11:
	bar.sync 	0;
	setp.gt.u32 	%p9, %r1, 1;
	@%p9 bra 	$L__BB1_13;
	ld.shared.f32 	%f19, [%r5];
	add.s32 	%r26, %r1, 2;
	ld.shared.f32 	%f20, [%r5+8];
	add.f32 	%f21, %f19, %f20;
	st.shared.f32 	[%r5], %f21;
	cvt.f64.f32 	%fd5, %f21;
	st.local.v2.u32 	[%rd2], {%r1, %r26};
	mov.b32 	%r27, 2;
	st.local.u32 	[%rd2+8], %r27;
	st.local.f64 	[%rd2+16], %fd5;
	mov.u64 	%rd23, $str$2;
	cvta.global.u64 	%rd24, %rd23;
	{ // callseq 6, 0
	.param .b64 param0;
	st.param.b64 	[param0], %rd24;
	.param .b64 param1;
	st.param.b64 	[param1], %rd5;
	.param .b32 retval0;
	call.uni (retval0), 
	vprintf, 
	(
	param0, 
	param1
	);
	ld.param.b32 	%r28, [retval0];
	} // callseq 6
$L__BB1_13:
	setp.ne.s32 	%p10, %r1, 0;
	bar.sync 	0;
	@%p10 bra 	$L__BB1_15;
	ld.shared.f32 	%f22, [%r5];
	ld.shared.f32 	%f23, [_ZZ20reduction_sum_sharedPfS_iE8blockmem+4];
	add.f32 	%f24, %f22, %f23;
	st.shared.f32 	[%r5], %f24;
	cvt.f64.f32 	%fd6, %f24;
	mov.b32 	%r30, 1;
	mov.b32 	%r31, 0;
	st.local.v2.u32 	[%rd2], {%r31, %r30};
	st.local.u32 	[%rd2+8], %r30;
	st.local.f64 	[%rd2+16], %fd6;
	mov.u64 	%rd26, $str$2;
	cvta.global.u64 	%rd27, %rd26;
	{ // callseq 7, 0
	.param .b64 param0;
	st.param.b64 	[param0], %rd27;
	.param .b64 param1;
	st.param.b64 	[param1], %rd5;
	.param .b32 retval0;
	call.uni (retval0), 
	vprintf, 
	(
	param0, 
	param1
	);
	ld.param.b32 	%r32, [retval0];
	} // callseq 7
$L__BB1_15:
	setp.ne.s32 	%p11, %r1, 0;
	bar.sync 	0;
	@%p11 bra 	$L__BB1_17;
	ld.shared.f32 	%f25, [_ZZ20reduction_sum_sharedPfS_iE8blockmem];
	cvta.to.global.u64 	%rd29, %rd3;
	st.global.f32 	[%rd29], %f25;
$L__BB1_17:
	ret;

}


// ===== COMPILED SASS (sm_100) =====

	.target	sm_100

	.elftype	@"ET_EXEC"


//--------------------- .note.nv.tkinfo           --------------------------
	.section	.note.nv.tkinfo,"",@"SHT_NOTE"
	.sectionflags	@"SHF_NOTE_NV_TKINFO"
	.tkinfo
        /*0018*/ 	.word	0x00000002
        /*0030*/ 	.string	""
        /*0030*/ 	.string	"ptxas"
        /*0030*/ 	.string	"Cuda compilation tools, release 13.0, V13.0.88"
        /*0030*/ 	.string	"Build cuda_13.0.r13.0/compiler.36424714_0"
        /*0030*/ 	.string	"-arch sm_100 -m 64 "



//--------------------- .note.nv.cuinfo           --------------------------
	.section	.note.nv.cuinfo,"",@"SHT_NOTE"
	.sectionflags	@"SHF_NOTE_NV_CUINFO"
        /*0018*/ 	.short	0x0002
        /*001a*/ 	.short	0x0064
        /*001c*/ 	.short	0x0082
	.zero		2


//--------------------- .nv.info                  --------------------------
	.section	.nv.info,"",@"SHT_CUDA_INFO"
	.align	4


	//----- nvinfo : EIATTR_REGCOUNT
	.align		4
        /*0000*/ 	.byte	0x04, 0x2f
        /*0002*/ 	.short	(.L_5 - .L_4)
	.align		4
.L_4:
        /*0004*/ 	.word	index@(_Z20reduction_sum_normalPfS_i)
        /*0008*/ 	.word	0x0000001a


	//----- nvinfo : EIATTR_FRAME_SIZE
	.align		4
.L_5:
        /*000c*/ 	.byte	0x04, 0x11
        /*000e*/ 	.short	(.L_7 - .L_6)
	.align		4
.L_6:
        /*0010*/ 	.word	index@(_Z20reduction_sum_normalPfS_i)
        /*0014*/ 	.word	0x00000008


	//----- nvinfo : EIATTR_REGCOUNT
	.align		4
.L_7:
        /*0018*/ 	.byte	0x04, 0x2f
        /*001a*/ 	.short	(.L_9 - .L_8)
	.align		4
.L_8:
        /*001c*/ 	.word	index@(_Z20reduction_sum_sharedPfS_i)
        /*0020*/ 	.word	0x00000018


	//----- nvinfo : EIATTR_FRAME_SIZE
	.align		4
.L_9:
        /*0024*/ 	.byte	0x04, 0x11
        /*0026*/ 	.short	(.L_11 - .L_10)
	.align		4
.L_10:
        /*0028*/ 	.word	index@(_Z20reduction_sum_sharedPfS_i)
        /*002c*/ 	.word	0x00000018


	//----- nvinfo : EIATTR_MIN_STACK_SIZE
	.align		4
.L_11:
        /*0030*/ 	.byte	0x04, 0x12
        /*0032*/ 	.short	(.L_13 - .L_12)
	.align		4
.L_12:
        /*0034*/ 	.word	index@(_Z20reduction_sum_sharedPfS_i)
        /*0038*/ 	.word	0x00000018


	//----- nvinfo : EIATTR_MIN_STACK_SIZE
	.align		4
.L_13:
        /*003c*/ 	.byte	0x04, 0x12
        /*003e*/ 	.short	(.L_15 - .L_14)
	.align		4
.L_14:
        /*0040*/ 	.word	index@(_Z20reduction_sum_normalPfS_i)
        /*0044*/ 	.word	0x00000008
.L_15:


//--------------------- .nv.compat                --------------------------
	.section	.nv.compat,"",@"SHT_CUDA_COMPAT_INFO"
	.align	4
        /*0000*/ 	.byte	0x02, 0x09, 0x00, 0x00, 0x02, 0x02, 0x01, 0x00, 0x02, 0x05, 0x05, 0x00, 0x03, 0x07, 0x01, 0x01
        /*0010*/ 	.byte	0x02, 0x03, 0x00, 0x00, 0x02, 0x06, 0x01, 0x00, 0x04, 0x0b, 0x08, 0x00, 0x09, 0x00, 0x00, 0x00
        /*0020*/ 	.byte	0x00, 0x00, 0x00, 0x00


//--------------------- .nv.info._Z20reduction_sum_sharedPfS_i --------------------------
	.section	.nv.info._Z20reduction_sum_sharedPfS_i,"",@"SHT_CUDA_INFO"
	.sectionflags	@""
	.align	4


	//----- nvinfo : EIATTR_CUDA_API_VERSION
	.align		4
        /*0000*/ 	.byte	0x04, 0x37
        /*0002*/ 	.short	(.L_17 - .L_16)
.L_16:
        /*0004*/ 	.word	0x00000082


	//----- nvinfo : EIATTR_KPARAM_INFO
	.align		4
.L_17:
        /*0008*/ 	.byte	0x04, 0x17
        /*000a*/ 	.short	(.L_19 - .L_18)
.L_18:
        /*000c*/ 	.word	0x00000000
        /*0010*/ 	.short	0x0002
        /*0012*/ 	.short	0x0010
        /*0014*/ 	.byte	0x00, 0xf0, 0x11, 0x00


	//----- nvinfo : EIATTR_KPARAM_INFO
	.align		4
.L_19:
        /*0018*/ 	.byte	0x04, 0x17
        /*001a*/ 	.short	(.L_21 - .L_20)
.L_20:
        /*001c*/ 	.word	0x00000000
        /*0020*/ 	.short	0x0001
        /*0022*/ 	.short	0x0008
        /*0024*/ 	.byte	0x00, 0xf5, 0x21, 0x00


	//----- nvinfo : EIATTR_KPARAM_INFO
	.align		4
.L_21:
        /*0028*/ 	.byte	0x04, 0x17
        /*002a*/ 	.short	(.L_23 - .L_22)
.L_22:
        /*002c*/ 	.word	0x00000000
        /*0030*/ 	.short	0x0000
        /*0032*/ 	.short	0x0000
        /*0034*/ 	.byte	0x00, 0xf5, 0x21, 0x00


	//----- nvinfo : EIATTR_SPARSE_MMA_MASK
	.align		4
.L_23:
        /*0038*/ 	.byte	0x03, 0x50
        /*003a*/ 	.short	0x0000


	//----- nvinfo : EIATTR_MAXREG_COUNT
	.align		4
        /*003c*/ 	.byte	0x03, 0x1b
        /*003e*/ 	.short	0x00ff


	//----- nvinfo : EIATTR_NUM_BARRIERS
	.align		4
        /*0040*/ 	.byte	0x02, 0x4c
        /*0042*/ 	.byte	0x01
	.zero		1


	//----- nvinfo : EIATTR_EXTERNS
	.align		4
        /*0044*/ 	.byte	0x04, 0x0f
        /*0046*/ 	.short	(.L_25 - .L_24)


	//   ....[0]....
	.align		4
.L_24:
        /*0048*/ 	.word	index@(vprintf)


	//----- nvinfo : EIATTR_MERCURY_ISA_VERSION
	.align		4
.L_25:
        /*004c*/ 	.byte	0x03, 0x5f
        /*004e*/ 	.short	0x0101


	//----- nvinfo : EIATTR_VRC_CTA_INIT_COUNT
	.align		4
        /*0050*/ 	.byte	0x02, 0x4a
	.zero		1
	.zero		1


	//----- nvinfo : EIATTR_SYSCALL_OFFSETS
	.align		4
        /*0054*/ 	.byte	0x04, 0x46
        /*0056*/ 	.short	(.L_27 - .L_26)


	//   ....[0]....
.L_26:
        /*0058*/ 	.word	0x00000150


	//   ....[1]....
        /*005c*/ 	.word	0x000003f0


	//   ....[2]....
        /*0060*/ 	.word	0x00000580


	//   ....[3]....
        /*0064*/ 	.word	0x000006f0


	//   ....[4]....
        /*0068*/ 	.word	0x00000870


	//   ....[5]....
        /*006c*/ 	.word	0x000009f0


	//   ....[6]....
        /*0070*/ 	.word	0x00000b90


	//----- nvinfo : EIATTR_EXIT_INSTR_OFFSETS
	.align		4
.L_27:
        /*0074*/ 	.byte	0x04, 0x1c
        /*0076*/ 	.short	(.L_29 - .L_28)


	//   ....[0]....
.L_28:
        /*0078*/ 	.word	0x000000a0


	//   ....[1]....
        /*007c*/ 	.word	0x00000bd0


	//   ....[2]....
        /*0080*/ 	.word	0x00000c40


	//----- nvinfo : EIATTR_CRS_STACK_SIZE
	.align		4
.L_29:
        /*0084*/ 	.byte	0x04, 0x1e
        /*0086*/ 	.short	(.L_31 - .L_30)
.L_30:
        /*0088*/ 	.word	0x00000000


	//----- nvinfo : EIATTR_CBANK_PARAM_SIZE
	.align		4
.L_31:
        /*008c*/ 	.byte	0x03, 0x19
        /*008e*/ 	.short	0x0014


	//----- nvinfo : EIATTR_PARAM_CBANK
	.align		4
        /*0090*/ 	.byte	0x04, 0x0a
        /*0092*/ 	.short	(.L_33 - .L_32)
	.align		4
.L_32:
        /*0094*/ 	.word	index@(.nv.constant0._Z20reduction_sum_sharedPfS_i)
        /*0098*/ 	.short	0x0380
        /*009a*/ 	.short	0x0014


	//----- nvinfo : EIATTR_SW_WAR
	.align		4
.L_33:
        /*009c*/ 	.byte	0x04, 0x36
        /*009e*/ 	.short	(.L_35 - .L_34)
.L_34:
        /*00a0*/ 	.word	0x00000008
.L_35:


//--------------------- .nv.info._Z20reduction_sum_normalPfS_i --------------------------
	.section	.nv.info._Z20reduction_sum_normalPfS_i,"",@"SHT_CUDA_INFO"
	.sectionflags	@""
	.align	4


	//----- nvinfo : EIATTR_CUDA_API_VERSION
	.align		4
        /*0000*/ 	.byte	0x04, 0x37
        /*0002*/ 	.short	(.L_37 - .L_36)
.L_36:
        /*0004*/ 	.word	0x00000082


	//----- nvinfo : EIATTR_KPARAM_INFO
	.align		4
.L_37:
        /*0008*/ 	.byte	0x04, 0x17
        /*000a*/ 	.short	(.L_39 - .L_38)
.L_38:
        /*000c*/ 	.word	0x00000000
        /*0010*/ 	.short	0x0002
        /*0012*/ 	.short	0x0010
        /*0014*/ 	.byte	0x00, 0xf0, 0x11, 0x00


	//----- nvinfo : EIATTR_KPARAM_INFO
	.align		4
.L_39:
        /*0018*/ 	.byte	0x04, 0x17
        /*001a*/ 	.short	(.L_41 - .L_40)
.L_40:
        /*001c*/ 	.word	0x00000000
        /*0020*/ 	.short	0x0001
        /*0022*/ 	.short	0x0008
        /*0024*/ 	.byte	0x00, 0xf5, 0x21, 0x00


	//----- nvinfo : EIATTR_KPARAM_INFO
	.align		4
.L_41:
        /*0028*/ 	.byte	0x04, 0x17
        /*002a*/ 	.short	(.L_43 - .L_42)
.L_42:
        /*002c*/ 	.word	0x00000000
        /*0030*/ 	.short	0x0000
        /*0032*/ 	.short	0x0000
        /*0034*/ 	.byte	0x00, 0xf5, 0x21, 0x00


	//----- nvinfo : EIATTR_SPARSE_MMA_MASK
	.align		4
.L_43:
        /*0038*/ 	.byte	0x03, 0x50
        /*003a*/ 	.short	0x0000


	//----- nvinfo : EIATTR_MAXREG_COUNT
	.align		4
        /*003c*/ 	.byte	0x03, 0x1b
        /*003e*/ 	.short	0x00ff


	//----- nvinfo : EIATTR_NUM_BARRIERS
	.align		4
        /*0040*/ 	.byte	0x02, 0x4c
        /*0042*/ 	.byte	0x01
	.zero		1


	//----- nvinfo : EIATTR_EXTERNS
	.align		4
        /*0044*/ 	.byte	0x04, 0x0f
        /*0046*/ 	.short	(.L_45 - .L_44)


	//   ....[0]....
	.align		4
.L_44:
        /*0048*/ 	.word	index@(vprintf)


	//----- nvinfo : EIATTR_MERCURY_ISA_VERSION
	.align		4
.L_45:
        /*004c*/ 	.byte	0x03, 0x5f
        /*004e*/ 	.short	0x0101


	//----- nvinfo : EIATTR_VRC_CTA_INIT_COUNT
	.align		4
        /*0050*/ 	.byte	0x02, 0x4a
	.zero		1
	.zero		1


	//----- nvinfo : EIATTR_SYSCALL_OFFSETS
	.align		4
        /*0054*/ 	.byte	0x04, 0x46
        /*0056*/ 	.short	(.L_47 - .L_46)


	//   ....[0]....
.L_46:
        /*0058*/ 	.word	0x000001e0


	//----- nvinfo : EIATTR_EXIT_INSTR_OFFSETS
	.align		4
.L_47:
        /*005c*/ 	.byte	0x04, 0x1c
        /*005e*/ 	.short	(.L_49 - .L_48)


	//   ....[0]....
.L_48:
        /*0060*/ 	.word	0x000002b0


	//   ....[1]....
        /*0064*/ 	.word	0x00000300


	//----- nvinfo : EIATTR_CRS_STACK_SIZE
	.align		4
.L_49:
        /*0068*/ 	.byte	0x04, 0x1e
        /*006a*/ 	.short	(.L_51 - .L_50)
.L_50:
        /*006c*/ 	.word	0x00000000


	//----- nvinfo : EIATTR_CBANK_PARAM_SIZE
	.align		4
.L_51:
        /*0070*/ 	.byte	0x03, 0x19
        /*0072*/ 	.short	0x0014


	//----- nvinfo : EIATTR_PARAM_CBANK
	.align		4
        /*0074*/ 	.byte	0x04, 0x0a
        /*0076*/ 	.short	(.L_53 - .L_52)
	.align		4
.L_52:
        /*0078*/ 	.word	index@(.nv.constant0._Z20reduction_sum_normalPfS_i)
        /*007c*/ 	.short	0x0380
        /*007e*/ 	.short	0x0014


	//----- nvinfo : EIATTR_SW_WAR
	.align		4
.L_53:
        /*0080*/ 	.byte	0x04, 0x36
        /*0082*/ 	.short	(.L_55 - .L_54)
.L_54:
        /*0084*/ 	.word	0x00000008
.L_55:


//--------------------- .nv.callgraph             --------------------------
	.section	.nv.callgraph,"",@"SHT_CUDA_CALLGRAPH"
	.align	4
	.sectionentsize	8
	.align		4
        /*0000*/ 	.word	0x00000000
	.align		4
        /*0004*/ 	.word	0xffffffff
	.align		4
        /*0008*/ 	.word	index@(_Z20reduction_sum_sharedPfS_i)
	.align		4
        /*000c*/ 	.word	index@(vprintf)
	.align		4
        /*0010*/ 	.word	index@(_Z20reduction_sum_normalPfS_i)
	.align		4
        /*0014*/ 	.word	index@(vprintf)
	.align		4
        /*0018*/ 	.word	0x00000000
	.align		4
        /*001c*/ 	.word	0xfffffffe
	.align		4
        /*0020*/ 	.word	0x00000000
	.align		4
        /*0024*/ 	.word	0xfffffffd
	.align		4
        /*0028*/ 	.word	0x00000000
	.align		4
        /*002c*/ 	.word	0xfffffffc


//--------------------- .nv.constant4             --------------------------
	.section	.nv.constant4,"a",@progbits
	.align	8
	.align		8
.nv.constant4:
        /*0000*/ 	.dword	vprintf
	.align		8
        /*0008*/ 	.dword	$str
	.align		8
        /*0010*/ 	.dword	$str$1
	.align		8
        /*0018*/ 	.dword	$str$2
	.align		8
        /*0020*/ 	.dword	$str$3


//--------------------- .text._Z20reduction_sum_sharedPfS_i --------------------------
	.section	.text._Z20reduction_sum_sharedPfS_i,"ax",@progbits
	.align	128
        .global         _Z20reduction_sum_sharedPfS_i
        .type           _Z20reduction_sum_sharedPfS_i,@function
        .size           _Z20reduction_sum_sharedPfS_i,(.L_x_14 - _Z20reduction_sum_sharedPfS_i)
        .other          _Z20reduction_sum_sharedPfS_i,@"STO_CUDA_ENTRY STV_DEFAULT"
_Z20reduction_sum_sharedPfS_i:
.text._Z20reduction_sum_sharedPfS_i:
[----:B------:R-:W0:Y:S01]  /*0000*/  LDC R1, c[0x0][0x37c] ;  /* 0x0000df00ff017b82 */ /* 0x000e220000000800 */
[----:B------:R-:W1:Y:S01]  /*0010*/  S2R R2, SR_TID.X ;  /* 0x0000000000027919 */ /* 0x000e620000002100 */
[----:B------:R-:W2:Y:S01]  /*0020*/  LDCU UR6, c[0x0][0x390] ;  /* 0x00007200ff0677ac */ /* 0x000ea20008000800 */
[----:B0-----:R-:W-:Y:S01]  /*0030*/  VIADD R1, R1, 0xffffffe8 ;  /* 0xffffffe801017836 */ /* 0x001fe20000000000 */
[----:B------:R-:W0:Y:S01]  /*0040*/  LDCU UR4, c[0x0][0x2f8] ;  /* 0x00005f00ff0477ac */ /* 0x000e220008000800 */
[----:B------:R-:W3:Y:S03]  /*0050*/  LDCU UR5, c[0x0][0x2fc] ;  /* 0x00005f80ff0577ac */ /* 0x000ee60008000800 */
[----:B0-----:R-:W-:-:S04]  /*0060*/  IADD3 R16, P1, PT, R1, UR4, RZ ;  /* 0x0000000401107c10 */ /* 0x001fc8000ff3e0ff */
[----:B---3--:R-:W-:Y:S01]  /*0070*/  IADD3.X R17, PT, PT, RZ, UR5, RZ, P1, !PT ;  /* 0x00000005ff117c10 */ /* 0x008fe20008ffe4ff */
[----:B-1----:R-:W-:-:S05]  /*0080*/  VIADD R3, R2, 0x25 ;  /* 0x0000002502037836 */ /* 0x002fca0000000000 */
[----:B--2---:R-:W-:-:S13]  /*0090*/  ISETP.GE.AND P0, PT, R3, UR6, PT ;  /* 0x0000000603007c0c */ /* 0x004fda000bf06270 */
[----:B------:R-:W-:Y:S05]  /*00a0*/  @P0 EXIT ;  /* 0x000000000000094d */ /* 0x000fea0003800000 */
[----:B------:R-:W-:Y:S01]  /*00b0*/  MOV R0, 0x0 ;  /* 0x0000000000007802 */ /* 0x000fe20000000f00 */
[----:B------:R0:W-:Y:S01]  /*00c0*/  STL.64 [R1], R2 ;  /* 0x0000000201007387 */ /* 0x0001e20000100a00 */
[----:B------:R-:W1:Y:S01]  /*00d0*/  LDCU.64 UR4, c[0x4][0x10] ;  /* 0x01000200ff0477ac */ /* 0x000e620008000a00 */
[----:B------:R-:W-:Y:S01]  /*00e0*/  MOV R6, R16 ;  /* 0x0000001000067202 */ /* 0x000fe20000000f00 */
[----:B------:R0:W2:Y:S01]  /*00f0*/  LDC.64 R8, c[0x4][R0] ;  /* 0x0100000000087b82 */ /* 0x0000a20000000a00 */
[----:B------:R-:W-:Y:S01]  /*0100*/  IMAD.MOV.U32 R7, RZ, RZ, R17 ;  /* 0x000000ffff077224 */ /* 0x000fe200078e0011 */
[----:B------:R-:W3:Y:S01]  /*0110*/  LDCU.64 UR36, c[0x0][0x358] ;  /* 0x00006b00ff2477ac */ /* 0x000ee20008000a00 */
[----:B-1----:R-:W-:Y:S02]  /*0120*/  IMAD.U32 R4, RZ, RZ, UR4 ;  /* 0x00000004ff047e24 */ /* 0x002fe4000f8e00ff */
[----:B0-----:R-:W-:-:S07]  /*0130*/  IMAD.U32 R5, RZ, RZ, UR5 ;  /* 0x00000005ff057e24 */ /* 0x001fce000f8e00ff */
[----:B------:R-:W-:-:S07]  /*0140*/  LEPC R20, `(.L_x_0) ;  /* 0x000000001014794e */ /* 0x000fce0000000000 */
[----:B--23--:R-:W-:Y:S05]  /*0150*/  CALL.ABS.NOINC R8 ;  /* 0x0000000008007343 */ /* 0x00cfea0003c00000 */
.L_x_0:
[----:B------:R-:W0:Y:S08]  /*0160*/  LDC.64 R4, c[0x0][0x380] ;  /* 0x0000e000ff047b82 */ /* 0x000e300000000a00 */
[----:B------:R-:W1:Y:S01]  /*0170*/  LDC R6, c[0x0][0x390] ;  /* 0x0000e400ff067b82 */ /* 0x000e620000000800 */
[----:B0-----:R-:W-:-:S05]  /*0180*/  IMAD.WIDE.U32 R4, R2, 0x4, R4 ;  /* 0x0000000402047825 */ /* 0x001fca00078e0004 */
[----:B------:R-:W2:Y:S04]  /*0190*/  LDG.E R0, desc[UR36][R4.64] ;  /* 0x0000002404007981 */ /* 0x000ea8000c1e1900 */
[----:B------:R-:W2:Y:S01]  /*01a0*/  LDG.E R3, desc[UR36][R4.64+0x94] ;  /* 0x0000942404037981 */ /* 0x000ea2000c1e1900 */
[----:B-1----:R-:W-:-:S04]  /*01b0*/  ISETP.NE.AND P0, PT, R6, 0x4a, PT ;  /* 0x0000004a0600780c */ /* 0x002fc80003f05270 */
[----:B------:R-:W-:-:S13]  /*01c0*/  ISETP.NE.OR P0, PT, R2, RZ, !P0 ;  /* 0x000000ff0200720c */ /* 0x000fda0004705670 */
[----:B------:R-:W0:Y:S02]  /*01d0*/  @!P0 LDC.64 R6, c[0x0][0x380] ;  /* 0x0000e000ff068b82 */ /* 0x000e240000000a00 */
[----:B0-----:R-:W3:Y:S06]  /*01e0*/  @!P0 LDG.E R6, desc[UR36][R6.64+0x90] ;  /* 0x0000902406068981 */ /* 0x001eec000c1e1900 */
[----:B------:R-:W0:Y:S01]  /*01f0*/  S2UR UR5, SR_CgaCtaId ;  /* 0x00000000000579c3 */ /* 0x000e220000008800 */
[----:B------:R-:W-:Y:S02]  /*0200*/  UMOV UR4, 0x400 ;  /* 0x0000040000047882 */ /* 0x000fe40000000000 */
[----:B0-----:R-:W-:-:S06]  /*0210*/  ULEA UR4, UR5, UR4, 0x18 ;  /* 0x0000000405047291 */ /* 0x001fcc000f8ec0ff */
[----:B------:R-:W-:Y:S01]  /*0220*/  LEA R18, R2, UR4, 0x2 ;  /* 0x0000000402127c11 */ /* 0x000fe2000f8e10ff */
[----:B--2---:R-:W-:-:S05]  /*0230*/  FADD R3, R0, R3 ;  /* 0x0000000300037221 */ /* 0x004fca0000000000 */
[----:B------:R-:W-:Y:S04]  /*0240*/  STS [R18], R3 ;  /* 0x0000000312007388 */ /* 0x000fe80000000800 */
[----:B------:R-:W3:Y:S02]  /*0250*/  @!P0 LDS R5, [UR4] ;  /* 0x00000004ff058984 */ /* 0x000ee40008000800 */
[----:B---3--:R-:W-:-:S05]  /*0260*/  @!P0 FADD R5, R6, R5 ;  /* 0x0000000506058221 */ /* 0x008fca0000000000 */
[----:B------:R0:W-:Y:S01]  /*0270*/  @!P0 STS [UR4], R5 ;  /* 0x00000005ff008988 */ /* 0x0001e20008000804 */
[----:B------:R-:W-:Y:S01]  /*0280*/  ISETP.GT.U32.AND P0, PT, R2, 0x11, PT ;  /* 0x000000110200780c */ /* 0x000fe20003f04070 */
[----:B------:R-:W-:Y:S05]  /*0290*/  WARPSYNC.ALL ;  /* 0x0000000000007948 */ /* 0x000fea0003800000 */
[----:B------:R-:W-:Y:S07]  /*02a0*/  BAR.SYNC.DEFER_BLOCKING 0x0 ;  /* 0x0000000000007b1d */ /* 0x000fee0000010000 */
[----:B0-----:R-:W-:Y:S05]  /*02b0*/  @P0 BRA `(.L_x_1) ;  /* 0x0000000000500947 */ /* 0x001fea0003800000 */
[----:B------:R-:W-:Y:S01]  /*02c0*/  LDS R3, [R18] ;  /* 0x0000000012037984 */ /* 0x000fe20000000800 */
[----:B------:R-:W-:Y:S01]  /*02d0*/  MOV R10, 0x0 ;  /* 0x00000000000a7802 */ /* 0x000fe20000000f00 */
[----:B------:R-:W-:Y:S01]  /*02e0*/  VIADD R13, R2, 0x12 ;  /* 0x00000012020d7836 */ /* 0x000fe20000000000 */
[----:B------:R-:W-:Y:S01]  /*02f0*/  MOV R12, R2 ;  /* 0x00000002000c7202 */ /* 0x000fe20000000f00 */
[----:B------:R-:W0:Y:S01]  /*0300*/  LDS R0, [R18+0x48] ;  /* 0x0000480012007984 */ /* 0x000e220000000800 */
[----:B------:R-:W1:Y:S01]  /*0310*/  LDCU.64 UR4, c[0x4][0x18] ;  /* 0x01000300ff0477ac */ /* 0x000e620008000a00 */
[----:B------:R-:W-:Y:S01]  /*0320*/  IMAD.MOV.U32 R6, RZ, RZ, R16 ;  /* 0x000000ffff067224 */ /* 0x000fe200078e0010 */
[----:B------:R-:W2:Y:S01]  /*0330*/  LDC.64 R10, c[0x4][R10] ;  /* 0x010000000a0a7b82 */ /* 0x000ea20000000a00 */
[----:B------:R3:W-:Y:S01]  /*0340*/  STL.64 [R1], R12 ;  /* 0x0000000c01007387 */ /* 0x0007e20000100a00 */
[----:B------:R-:W-:Y:S02]  /*0350*/  IMAD.MOV.U32 R7, RZ, RZ, R17 ;  /* 0x000000ffff077224 */ /* 0x000fe400078e0011 */
[----:B-1----:R-:W-:Y:S01]  /*0360*/  IMAD.U32 R4, RZ, RZ, UR4 ;  /* 0x00000004ff047e24 */ /* 0x002fe2000f8e00ff */
[----:B------:R-:W-:Y:S01]  /*0370*/  MOV R5, UR5 ;  /* 0x0000000500057c02 */ /* 0x000fe20008000f00 */
[----:B0-----:R-:W-:Y:S01]  /*0380*/  FADD R3, R3, R0 ;  /* 0x0000000003037221 */ /* 0x001fe20000000000 */
[----:B------:R-:W-:-:S03]  /*0390*/  IMAD.MOV.U32 R0, RZ, RZ, 0x12 ;  /* 0x00000012ff007424 */ /* 0x000fc600078e00ff */
[----:B------:R-:W0:Y:S01]  /*03a0*/  F2F.F64.F32 R8, R3 ;  /* 0x0000000300087310 */ /* 0x000e220000201800 */
[----:B------:R3:W-:Y:S04]  /*03b0*/  STS [R18], R3 ;  /* 0x0000000312007388 */ /* 0x0007e80000000800 */
[----:B------:R3:W-:Y:S04]  /*03c0*/  STL [R1+0x8], R0 ;  /* 0x0000080001007387 */ /* 0x0007e80000100800 */
[----:B0-2---:R3:W-:Y:S02]  /*03d0*/  STL.64 [R1+0x10], R8 ;  /* 0x0000100801007387 */ /* 0x0057e40000100a00 */
[----:B------:R-:W-:-:S07]  /*03e0*/  LEPC R20, `(.L_x_1) ;  /* 0x000000001014794e */ /* 0x000fce0000000000 */
[----:B---3--:R-:W-:Y:S05]  /*03f0*/  CALL.ABS.NOINC R10 ;  /* 0x000000000a007343 */ /* 0x008fea0003c00000 */
.L_x_1:
[----:B------:R-:W-:Y:S01]  /*0400*/  ISETP.GT.U32.AND P0, PT, R2, 0x8, PT ;  /* 0x000000080200780c */ /* 0x000fe20003f04070 */
[----:B------:R-:W-:Y:S05]  /*0410*/  WARPSYNC.ALL ;  /* 0x0000000000007948 */ /* 0x000fea0003800000 */
[----:B------:R-:W-:Y:S06]  /*0420*/  BAR.SYNC.DEFER_BLOCKING 0x0 ;  /* 0x0000000000007b1d */ /* 0x000fec0000010000 */
[----:B------:R-:W-:Y:S04]  /*0430*/  BSSY.RECONVERGENT B6, `(.L_x_2) ;  /* 0x0000016000067945 */ /* 0x000fe80003800200 */
[----:B------:R-:W-:Y:S05]  /*0440*/  @P0 BRA `(.L_x_3) ;  /* 0x0000000000500947 */ /* 0x000fea0003800000 */
[----:B------:R-:W-:Y:S01]  /*0450*/  LDS R3, [R18] ;  /* 0x0000000012037984 */ /* 0x000fe20000000800 */
[----:B------:R-:W-:Y:S01]  /*0460*/  MOV R10, 0x0 ;  /* 0x00000000000a7802 */ /* 0x000fe20000000f00 */
[----:B------:R-:W-:Y:S01]  /*0470*/  IMAD.MOV.U32 R12, RZ, RZ, R2 ;  /* 0x000000ffff0c7224 */ /* 0x000fe200078e0002 */
[----:B------:R-:W-:Y:S01]  /*0480*/  IADD3 R13, PT, PT, R2, 0x9, RZ ;  /* 0x00000009020d7810 */ /* 0x000fe20007ffe0ff */
[----:B------:R-:W0:Y:S01]  /*0490*/  LDS R0, [R18+0x24] ;  /* 0x0000240012007984 */ /* 0x000e220000000800 */
[----:B------:R-:W1:Y:S01]  /*04a0*/  LDCU.64 UR4, c[0x4][0x18] ;  /* 0x01000300ff0477ac */ /* 0x000e620008000a00 */
[----:B------:R-:W-:Y:S01]  /*04b0*/  IMAD.MOV.U32 R6, RZ, RZ, R16 ;  /* 0x000000ffff067224 */ /* 0x000fe200078e0010 */
[----:B------:R-:W2:Y:S01]  /*04c0*/  LDC.64 R10, c[0x4][R10] ;  /* 0x010000000a0a7b82 */ /* 0x000ea20000000a00 */
[----:B------:R3:W-:Y:S01]  /*04d0*/  STL.64 [R1], R12 ;  /* 0x0000000c01007387 */ /* 0x0007e20000100a00 */
[----:B------:R-:W-:Y:S02]  /*04e0*/  MOV R7, R17 ;  /* 0x0000001100077202 */ /* 0x000fe40000000f00 */
[----:B-1----:R-:W-:Y:S01]  /*04f0*/  MOV R4, UR4 ;  /* 0x0000000400047c02 */ /* 0x002fe20008000f00 */
[----:B------:R-:W-:-:S02]  /*0500*/  IMAD.U32 R5, RZ, RZ, UR5 ;  /* 0x00000005ff057e24 */ /* 0x000fc4000f8e00ff */
        /* <DEDUP_REMOVED lines=8> */
.L_x_3:
[----:B------:R-:W-:Y:S05]  /*0590*/  BSYNC.RECONVERGENT B6 ;  /* 0x0000000000067941 */ /* 0x000fea0003800200 */
.L_x_2:
[----:B------:R-:W-:-:S13]  /*05a0*/  ISETP.NE.AND P0, PT, R2, RZ, PT ;  /* 0x000000ff0200720c */ /* 0x000fda0003f05270 */
[----:B------:R-:W-:Y:S05]  /*05b0*/  @P0 BRA `(.L_x_4) ;  /* 0x0000000000500947 */ /* 0x000fea0003800000 */
[----:B------:R-:W0:Y:S01]  /*05c0*/  S2UR UR5, SR_CgaCtaId ;  /* 0x00000000000579c3 */ /* 0x000e220000008800 */
[----:B------:R-:W-:Y:S01]  /*05d0*/  UMOV UR4, 0x400 ;  /* 0x0000040000047882 */ /* 0x000fe20000000000 */
[----:B------:R-:W-:Y:S01]  /*05e0*/  IMAD.MOV.U32 R10, RZ, RZ, 0x8 ;  /* 0x00000008ff0a7424 */ /* 0x000fe200078e00ff */
[----:B------:R-:W1:Y:S01]  /*05f0*/  LDCU.64 UR6, c[0x4][0x20] ;  /* 0x01000400ff0677ac */ /* 0x000e620008000a00 */
[----:B------:R-:W-:Y:S02]  /*0600*/  IMAD.MOV.U32 R6, RZ, RZ, R16 ;  /* 0x000000ffff067224 */ /* 0x000fe400078e0010 */
[----:B------:R-:W-:Y:S01]  /*0610*/  IMAD.MOV.U32 R7, RZ, RZ, R17 ;  /* 0x000000ffff077224 */ /* 0x000fe200078e0011 */
[----:B------:R-:W-:Y:S01]  /*0620*/  STL [R1], R10 ;  /* 0x0000000a01007387 */ /* 0x000fe20000100800 */
[----:B-1----:R-:W-:Y:S01]  /*0630*/  IMAD.U32 R4, RZ, RZ, UR6 ;  /* 0x00000006ff047e24 */ /* 0x002fe2000f8e00ff */
[----:B------:R-:W-:Y:S01]  /*0640*/  MOV R5, UR7 ;  /* 0x0000000700057c02 */ /* 0x000fe20008000f00 */
[----:B0-----:R-:W-:-:S09]  /*0650*/  ULEA UR4, UR5, UR4, 0x18 ;  /* 0x0000000405047291 */ /* 0x001fd2000f8ec0ff */
[----:B------:R-:W-:Y:S04]  /*0660*/  LDS R0, [UR4] ;  /* 0x00000004ff007984 */ /* 0x000fe80008000800 */
[----:B------:R-:W0:Y:S02]  /*0670*/  LDS R3, [UR4+0x20] ;  /* 0x00002004ff037984 */ /* 0x000e240008000800 */
[----:B0-----:R-:W-:Y:S01]  /*0680*/  FADD R0, R0, R3 ;  /* 0x0000000300007221 */ /* 0x001fe20000000000 */
[----:B------:R-:W-:-:S03]  /*0690*/  MOV R3, 0x0 ;  /* 0x0000000000037802 */ /* 0x000fc60000000f00 */
[----:B------:R-:W0:Y:S01]  /*06a0*/  F2F.F64.F32 R8, R0 ;  /* 0x0000000000087310 */ /* 0x000e220000201800 */
[----:B------:R1:W-:Y:S01]  /*06b0*/  STS [UR4], R0 ;  /* 0x00000000ff007988 */ /* 0x0003e20008000804 */
[----:B------:R1:W2:Y:S03]  /*06c0*/  LDC.64 R12, c[0x4][R3] ;  /* 0x01000000030c7b82 */ /* 0x0002a60000000a00 */
[----:B0-----:R1:W-:Y:S02]  /*06d0*/  STL.64 [R1+0x8], R8 ;  /* 0x0000080801007387 */ /* 0x0013e40000100a00 */
[----:B------:R-:W-:-:S07]  /*06e0*/  LEPC R20, `(.L_x_4) ;  /* 0x000000001014794e */ /* 0x000fce0000000000 */
[----:B-12---:R-:W-:Y:S05]  /*06f0*/  CALL.ABS.NOINC R12 ;  /* 0x000000000c007343 */ /* 0x006fea0003c00000 */
.L_x_4:
[----:B------:R-:W-:Y:S01]  /*0700*/  ISETP.GT.U32.AND P0, PT, R2, 0x3, PT ;  /* 0x000000030200780c */ /* 0x000fe20003f04070 */
[----:B------:R-:W-:Y:S05]  /*0710*/  WARPSYNC.ALL ;  /* 0x0000000000007948 */ /* 0x000fea0003800000 */
[----:B------:R-:W-:Y:S07]  /*0720*/  BAR.SYNC.DEFER_BLOCKING 0x0 ;  /* 0x0000000000007b1d */ /* 0x000fee0000010000 */
        /* <DEDUP_REMOVED lines=21> */
.L_x_5:
[----:B------:R-:W-:Y:S01]  /*0880*/  ISETP.GT.U32.AND P0, PT, R2, 0x1, PT ;  /* 0x000000010200780c */ /* 0x000fe20003f04070 */
[----:B------:R-:W-:Y:S05]  /*0890*/  WARPSYNC.ALL ;  /* 0x0000000000007948 */ /* 0x000fea0003800000 */
[----:B------:R-:W-:Y:S07]  /*08a0*/  BAR.SYNC.DEFER_BLOCKING 0x0 ;  /* 0x0000000000007b1d */ /* 0x000fee0000010000 */
[----:B------:R-:W-:Y:S05]  /*08b0*/  @P0 BRA `(.L_x_6) ;  /* 0x0000000000500947 */ /* 0x000fea0003800000 */
[----:B------:R-:W-:Y:S01]  /*08c0*/  LDS R3, [R18] ;  /* 0x0000000012037984 */ /* 0x000fe20000000800 */
[----:B------:R-:W-:Y:S01]  /*08d0*/  MOV R10, 0x0 ;  /* 0x00000000000a7802 */ /* 0x000fe20000000f00 */
[----:B------:R-:W-:Y:S01]  /*08e0*/  VIADD R13, R2, 0x2 ;  /* 0x00000002020d7836 */ /* 0x000fe20000000000 */
[----:B------:R-:W0:Y:S01]  /*08f0*/  LDCU.64 UR4, c[0x4][0x18] ;  /* 0x01000300ff0477ac */ /* 0x000e220008000a00 */
[----:B------:R-:W1:Y:S01]  /*0900*/  LDS R0, [R18+0x8] ;  /* 0x0000080012007984 */ /* 0x000e620000000800 */
[----:B------:R-:W-:Y:S01]  /*0910*/  IMAD.MOV.U32 R12, RZ, RZ, R2 ;  /* 0x000000ffff0c7224 */ /* 0x000fe200078e0002 */
[----:B------:R-:W-:Y:S01]  /*0920*/  MOV R6, R16 ;  /* 0x0000001000067202 */ /* 0x000fe20000000f00 */
[----:B------:R-:W2:Y:S01]  /*0930*/  LDC.64 R10, c[0x4][R10] ;  /* 0x010000000a0a7b82 */ /* 0x000ea20000000a00 */
[----:B------:R-:W-:Y:S02]  /*0940*/  IMAD.MOV.U32 R7, RZ, RZ, R17 ;  /* 0x000000ffff077224 */ /* 0x000fe400078e0011 */
[----:B------:R3:W-:Y:S01]  /*0950*/  STL.64 [R1], R12 ;  /* 0x0000000c01007387 */ /* 0x0007e20000100a00 */
[----:B0-----:R-:W-:-:S02]  /*0960*/  IMAD.U32 R4, RZ, RZ, UR4 ;  /* 0x00000004ff047e24 */ /* 0x001fc4000f8e00ff */
[----:B------:R-:W-:Y:S02]  /*0970*/  IMAD.U32 R5, RZ, RZ, UR5 ;  /* 0x00000005ff057e24 */ /* 0x000fe4000f8e00ff */
[----:B-1----:R-:W-:Y:S01]  /*0980*/  FADD R3, R3, R0 ;  /* 0x0000000003037221 */ /* 0x002fe20000000000 */
[----:B------:R-:W-:-:S03]  /*0990*/  HFMA2 R0, -RZ, RZ, 0, 1.1920928955078125e-07 ;  /* 0x00000002ff007431 */ /* 0x000fc600000001ff */
[----:B------:R-:W0:Y:S01]  /*09a0*/  F2F.F64.F32 R8, R3 ;  /* 0x0000000300087310 */ /* 0x000e220000201800 */
[----:B------:R3:W-:Y:S04]  /*09b0*/  STS [R18], R3 ;  /* 0x0000000312007388 */ /* 0x0007e80000000800 */
[----:B------:R3:W-:Y:S04]  /*09c0*/  STL [R1+0x8], R0 ;  /* 0x0000080001007387 */ /* 0x0007e80000100800 */
[----:B0-2---:R3:W-:Y:S02]  /*09d0*/  STL.64 [R1+0x10], R8 ;  /* 0x0000100801007387 */ /* 0x0057e40000100a00 */
[----:B------:R-:W-:-:S07]  /*09e0*/  LEPC R20, `(.L_x_6) ;  /* 0x000000001014794e */ /* 0x000fce0000000000 */
[----:B---3--:R-:W-:Y:S05]  /*09f0*/  CALL.ABS.NOINC R10 ;  /* 0x000000000a007343 */ /* 0x008fea0003c00000 */
.L_x_6:
[----:B------:R-:W-:Y:S01]  /*0a00*/  ISETP.NE.AND P0, PT, R2, RZ, PT ;  /* 0x000000ff0200720c */ /* 0x000fe20003f05270 */
[----:B------:R-:W-:Y:S05]  /*0a10*/  WARPSYNC.ALL ;  /* 0x0000000000007948 */ /* 0x000fea0003800000 */
[----:B------:R-:W-:Y:S07]  /*0a20*/  BAR.SYNC.DEFER_BLOCKING 0x0 ;  /* 0x0000000000007b1d */ /* 0x000fee0000010000 */
[----:B------:R-:W-:Y:S05]  /*0a30*/  @P0 BRA `(.L_x_7) ;  /* 0x0000000000580947 */ /* 0x000fea0003800000 */
[----:B------:R-:W0:Y:S01]  /*0a40*/  S2UR UR5, SR_CgaCtaId ;  /* 0x00000000000579c3 */ /* 0x000e220000008800 */
[----:B------:R-:W-:Y:S01]  /*0a50*/  UMOV UR4, 0x400 ;  /* 0x0000040000047882 */ /* 0x000fe20000000000 */
[----:B------:R-:W-:Y:S01]  /*0a60*/  LDS R3, [R18] ;  /* 0x0000000012037984 */ /* 0x000fe20000000800 */
[----:B------:R-:W-:Y:S02]  /*0a70*/  HFMA2 R12, -RZ, RZ, 0, 0 ;  /* 0x00000000ff0c7431 */ /* 0x000fe400000001ff */
[----:B------:R-:W-:Y:S01]  /*0a80*/  IMAD.MOV.U32 R13, RZ, RZ, 0x1 ;  /* 0x00000001ff0d7424 */ /* 0x000fe200078e00ff */
[----:B------:R-:W-:Y:S01]  /*0a90*/  MOV R7, R17 ;  /* 0x0000001100077202 */ /* 0x000fe20000000f00 */
[----:B------:R-:W-:-:S03]  /*0aa0*/  IMAD.MOV.U32 R6, RZ, RZ, R16 ;  /* 0x000000ffff067224 */ /* 0x000fc600078e0010 */
[----:B------:R-:W-:Y:S04]  /*0ab0*/  STL [R1+0x8], R13 ;  /* 0x0000080d01007387 */ /* 0x000fe80000100800 */
[----:B------:R-:W-:Y:S01]  /*0ac0*/  STL.64 [R1], R12 ;  /* 0x0000000c01007387 */ /* 0x000fe20000100a00 */
[----:B0-----:R-:W-:-:S09]  /*0ad0*/  ULEA UR4, UR5, UR4, 0x18 ;  /* 0x0000000405047291 */ /* 0x001fd2000f8ec0ff */
[----:B------:R-:W0:Y:S02]  /*0ae0*/  LDS R0, [UR4+0x4] ;  /* 0x00000404ff007984 */ /* 0x000e240008000800 */
[----:B------:R-:W1:Y:S02]  /*0af0*/  LDCU.64 UR4, c[0x4][0x18] ;  /* 0x01000300ff0477ac */ /* 0x000e640008000a00 */
[----:B-1----:R-:W-:Y:S01]  /*0b00*/  IMAD.U32 R4, RZ, RZ, UR4 ;  /* 0x00000004ff047e24 */ /* 0x002fe2000f8e00ff */
[----:B------:R-:W-:Y:S01]  /*0b10*/  MOV R5, UR5 ;  /* 0x0000000500057c02 */ /* 0x000fe20008000f00 */
[----:B0-----:R-:W-:Y:S01]  /*0b20*/  FADD R3, R3, R0 ;  /* 0x0000000003037221 */ /* 0x001fe20000000000 */
[----:B------:R-:W-:-:S03]  /*0b30*/  MOV R0, 0x0 ;  /* 0x0000000000007802 */ /* 0x000fc60000000f00 */
[----:B------:R-:W0:Y:S01]  /*0b40*/  F2F.F64.F32 R8, R3 ;  /* 0x0000000300087310 */ /* 0x000e220000201800 */
[----:B------:R1:W-:Y:S01]  /*0b50*/  STS [R18], R3 ;  /* 0x0000000312007388 */ /* 0x0003e20000000800 */
[----:B------:R1:W2:Y:S03]  /*0b60*/  LDC.64 R10, c[0x4][R0] ;  /* 0x01000000000a7b82 */ /* 0x0002a60000000a00 */
[----:B0-----:R1:W-:Y:S02]  /*0b70*/  STL.64 [R1+0x10], R8 ;  /* 0x0000100801007387 */ /* 0x0013e40000100a00 */
[----:B------:R-:W-:-:S07]  /*0b80*/  LEPC R20, `(.L_x_7) ;  /* 0x000000001014794e */ /* 0x000fce0000000000 */
[----:B-12---:R-:W-:Y:S05]  /*0b90*/  CALL.ABS.NOINC R10 ;  /* 0x000000000a007343 */ /* 0x006fea0003c00000 */
.L_x_7:
[----:B------:R-:W-:Y:S05]  /*0ba0*/  WARPSYNC.ALL ;  /* 0x0000000000007948 */ /* 0x000fea0003800000 */
[----:B------:R-:W-:Y:S01]  /*0bb0*/  BAR.SYNC.DEFER_BLOCKING 0x0 ;  /* 0x0000000000007b1d */ /* 0x000fe20000010000 */
[----:B------:R-:W-:-:S13]  /*0bc0*/  ISETP.NE.AND P0, PT, R2, RZ, PT ;  /* 0x000000ff0200720c */ /* 0x000fda0003f05270 */
[----:B------:R-:W-:Y:S05]  /*0bd0*/  @P0 EXIT ;  /* 0x000000000000094d */ /* 0x000fea0003800000 */
[----:B------:R-:W0:Y:S01]  /*0be0*/  S2UR UR5, SR_CgaCtaId ;  /* 0x00000000000579c3 */ /* 0x000e220000008800 */
[----:B------:R-:W-:-:S07]  /*0bf0*/  UMOV UR4, 0x400 ;  /* 0x0000040000047882 */ /* 0x000fce0000000000 */
[----:B------:R-:W1:Y:S01]  /*0c00*/  LDC.64 R2, c[0x0][0x388] ;  /* 0x0000e200ff027b82 */ /* 0x000e620000000a00 */
[----:B0-----:R-:W-:-:S09]  /*0c10*/  ULEA UR4, UR5, UR4, 0x18 ;  /* 0x0000000405047291 */ /* 0x001fd2000f8ec0ff */
[----:B------:R-:W1:Y:S04]  /*0c20*/  LDS R5, [UR4] ;  /* 0x00000004ff057984 */ /* 0x000e680008000800 */
[----:B-1----:R-:W-:Y:S01]  /*0c30*/  STG.E desc[UR36][R2.64], R5 ;  /* 0x0000000502007986 */ /* 0x002fe2000c101924 */
[----:B------:R-:W-:Y:S05]  /*0c40*/  EXIT ;  /* 0x000000000000794d */ /* 0x000fea0003800000 */
.L_x_8:
[----:B------:R-:W-:-:S00]  /*0c50*/  BRA `(.L_x_8) ;  /* 0xfffffffc00fc7947 */ /* 0x000fc0000383ffff */
[----:B------:R-:W-:-:S00]  /*0c60*/  NOP ;  /* 0x0000000000007918 */ /* 0x000fc00000000000 */
        /* <DEDUP_REMOVED lines=9> */
.L_x_14:


//--------------------- .text._Z20reduction_sum_normalPfS_i --------------------------
	.section	.text._Z20reduction_sum_normalPfS_i,"ax",@progbits
	.align	128
        .global         _Z20reduction_sum_normalPfS_i
        .type           _Z20reduction_sum_normalPfS_i,@function
        .size           _Z20reduction_sum_normalPfS_i,(.L_x_15 - _Z20reduction_sum_normalPfS_i)
        .other          _Z20reduction_sum_normalPfS_i,@"STO_CUDA_ENTRY STV_DEFAULT"
_Z20reduction_sum_normalPfS_i:
.text._Z20reduction_sum_normalPfS_i:
[----:B------:R-:W0:Y:S01]  /*0000*/  LDC R1, c[0x0][0x37c] ;  /* 0x0000df00ff017b82 */ /* 0x000e220000000800 */
[----:B------:R-:W1:Y:S01]  /*0010*/  LDCU UR6, c[0x0][0x390] ;  /* 0x00007200ff0677ac */ /* 0x000e620008000800 */
[----:B------:R-:W2:Y:S01]  /*0020*/  S2R R23, SR_TID.X ;  /* 0x0000000000177919 */ /* 0x000ea20000002100 */
[----:B0-----:R-:W-:Y:S01]  /*0030*/  VIADD R1, R1, 0xfffffff8 ;  /* 0xfffffff801017836 */ /* 0x001fe20000000000 */
[----:B------:R-:W0:Y:S01]  /*0040*/  LDCU UR4, c[0x0][0x2f8] ;  /* 0x00005f00ff0477ac */ /* 0x000e220008000800 */
[----:B------:R-:W3:Y:S01]  /*0050*/  LDCU UR5, c[0x0][0x2fc] ;  /* 0x00005f80ff0577ac */ /* 0x000ee20008000800 */
[----:B------:R-:W4:Y:S01]  /*0060*/  LDCU.64 UR36, c[0x0][0x358] ;  /* 0x00006b00ff2477ac */ /* 0x000f220008000a00 */
[----:B-1----:R-:W-:Y:S01]  /*0070*/  UISETP.GE.AND UP0, UPT, UR6, 0x2, UPT ;  /* 0x000000020600788c */ /* 0x002fe2000bf06270 */
[----:B0-----:R-:W-:-:S05]  /*0080*/  IADD3 R2, P0, PT, R1, UR4, RZ ;  /* 0x0000000401027c10 */ /* 0x001fca000ff1e0ff */
[----:B---3--:R-:W-:-:S03]  /*0090*/  IMAD.X R22, RZ, RZ, UR5, P0 ;  /* 0x00000005ff167e24 */ /* 0x008fc600080e06ff */
[----:B--2-4-:R-:W-:Y:S05]  /*00a0*/  BRA.U !UP0, `(.L_x_9) ;  /* 0x00000001087c7547 */ /* 0x014fea000b800000 */
[----:B------:R-:W0:Y:S01]  /*00b0*/  LDC.64 R16, c[0x0][0x380] ;  /* 0x0000e000ff107b82 */ /* 0x000e220000000a00 */
[----:B------:R-:W-:Y:S01]  /*00c0*/  SHF.L.U32 R18, R23, 0x1, RZ ;  /* 0x0000000117127819 */ /* 0x000fe200000006ff */
[----:B------:R-:W1:Y:S01]  /*00d0*/  LDCU UR39, c[0x0][0x390] ;  /* 0x00007200ff2777ac */ /* 0x000e620008000800 */
[----:B------:R-:W-:-:S03]  /*00e0*/  UMOV UR38, 0x1 ;  /* 0x0000000100267882 */ /* 0x000fc60000000000 */
[----:B01----:R-:W-:-:S07]  /*00f0*/  IMAD.WIDE.U32 R16, R18, 0x4, R16 ;  /* 0x0000000412107825 */ /* 0x003fce00078e0010 */
.L_x_12:
[----:B------:R-:W-:Y:S02]  /*0100*/  UIADD3 UR4, UPT, UPT, UR38, -0x1, URZ ;  /* 0xffffffff26047890 */ /* 0x000fe4000fffe0ff */
[----:B------:R-:W-:-:S04]  /*0110*/  VIADD R19, R18, UR38 ;  /* 0x0000002612137c36 */ /* 0x000fc80008000000 */
[----:B------:R-:W-:-:S04]  /*0120*/  LOP3.LUT P0, RZ, R23, UR4, RZ, 0xc0, !PT ;  /* 0x0000000417ff7c12 */ /* 0x000fc8000f80c0ff */
[----:B------:R-:W-:-:S13]  /*0130*/  ISETP.GE.OR P0, PT, R19, UR39, P0 ;  /* 0x0000002713007c0c */ /* 0x000fda0008706670 */
[----:B0-----:R-:W-:Y:S05]  /*0140*/  @P0 BRA `(.L_x_10) ;  /* 0x0000000000400947 */ /* 0x001fea0003800000 */
[----:B------:R-:W-:Y:S01]  /*0150*/  MOV R0, 0x0 ;  /* 0x0000000000007802 */ /* 0x000fe20000000f00 */
[----:B------:R0:W-:Y:S01]  /*0160*/  STL.64 [R1], R18 ;  /* 0x0000001201007387 */ /* 0x0001e20000100a00 */
[----:B------:R-:W1:Y:S01]  /*0170*/  LDCU.64 UR4, c[0x4][0x8] ;  /* 0x01000100ff0477ac */ /* 0x000e620008000a00 */
[----:B------:R-:W-:Y:S01]  /*0180*/  MOV R6, R2 ;  /* 0x0000000200067202 */ /* 0x000fe20000000f00 */
[----:B------:R0:W2:Y:S01]  /*0190*/  LDC.64 R8, c[0x4][R0] ;  /* 0x0100000000087b82 */ /* 0x0000a20000000a00 */
[----:B------:R-:W-:Y:S01]  /*01a0*/  IMAD.MOV.U32 R7, RZ, RZ, R22 ;  /* 0x000000ffff077224 */ /* 0x000fe200078e0016 */
[----:B-1----:R-:W-:Y:S01]  /*01b0*/  MOV R4, UR4 ;  /* 0x0000000400047c02 */ /* 0x002fe20008000f00 */
[----:B0-----:R-:W-:-:S07]  /*01c0*/  IMAD.U32 R5, RZ, RZ, UR5 ;  /* 0x00000005ff057e24 */ /* 0x001fce000f8e00ff */
[----:B------:R-:W-:-:S07]  /*01d0*/  LEPC R20, `(.L_x_11) ;  /* 0x000000001014794e */ /* 0x000fce0000000000 */
[----:B--2---:R-:W-:Y:S05]  /*01e0*/  CALL.ABS.NOINC R8 ;  /* 0x0000000008007343 */ /* 0x004fea0003c00000 */
.L_x_11:
[----:B------:R-:W0:Y:S01]  /*01f0*/  LDC.64 R4, c[0x0][0x380] ;  /* 0x0000e000ff047b82 */ /* 0x000e220000000a00 */
[----:B------:R-:W2:Y:S01]  /*0200*/  LDG.E R3, desc[UR36][R16.64] ;  /* 0x0000002410037981 */ /* 0x000ea2000c1e1900 */
[----:B0-----:R-:W-:-:S06]  /*0210*/  IMAD.WIDE.U32 R4, R19, 0x4, R4 ;  /* 0x0000000413047825 */ /* 0x001fcc00078e0004 */
[----:B------:R-:W2:Y:S02]  /*0220*/  LDG.E R4, desc[UR36][R4.64] ;  /* 0x0000002404047981 */ /* 0x000ea4000c1e1900 */
[----:B--2---:R-:W-:-:S05]  /*0230*/  FADD R3, R4, R3 ;  /* 0x0000000304037221 */ /* 0x004fca0000000000 */
[----:B------:R0:W-:Y:S02]  /*0240*/  STG.E desc[UR36][R16.64], R3 ;  /* 0x0000000310007986 */ /* 0x0001e4000c101924 */
.L_x_10:
[----:B------:R-:W-:Y:S05]  /*0250*/  WARPSYNC.ALL ;  /* 0x0000000000007948 */ /* 0x000fea0003800000 */
[----:B------:R-:W-:Y:S01]  /*0260*/  BAR.SYNC.DEFER_BLOCKING 0x0 ;  /* 0x0000000000007b1d */ /* 0x000fe20000010000 */
[----:B------:R-:W-:-:S04]  /*0270*/  USHF.L.U32 UR38, UR38, 0x1, URZ ;  /* 0x0000000126267899 */ /* 0x000fc800080006ff */
[----:B------:R-:W-:-:S09]  /*0280*/  UISETP.GE.AND UP0, UPT, UR38, UR39, UPT ;  /* 0x000000272600728c */ /* 0x000fd2000bf06270 */
[----:B------:R-:W-:Y:S05]  /*0290*/  BRA.U !UP0, `(.L_x_12) ;  /* 0xfffffffd08987547 */ /* 0x000fea000b83ffff */
.L_x_9:
[----:B------:R-:W-:-:S13]  /*02a0*/  ISETP.NE.AND P0, PT, R23, RZ, PT ;  /* 0x000000ff1700720c */ /* 0x000fda0003f05270 */
[----:B------:R-:W-:Y:S05]  /*02b0*/  @P0 EXIT ;  /* 0x000000000000094d */ /* 0x000fea0003800000 */
[----:B0-----:R-:W0:Y:S02]  /*02c0*/  LDC.64 R2, c[0x0][0x380] ;  /* 0x0000e000ff027b82 */ /* 0x001e240000000a00 */
[----:B0-----:R-:W2:Y:S06]  /*02d0*/  LDG.E R3, desc[UR36][R2.64] ;  /* 0x0000002402037981 */ /* 0x001eac000c1e1900 */
[----:B------:R-:W2:Y:S02]  /*02e0*/  LDC.64 R4, c[0x0][0x388] ;  /* 0x0000e200ff047b82 */ /* 0x000ea40000000a00 */
[----:B--2---:R-:W-:Y:S01]  /*02f0*/  STG.E desc[UR36][R4.64], R3 ;  /* 0x0000000304007986 */ /* 0x004fe2000c101924 */
[----:B------:R-:W-:Y:S05]  /*0300*/  EXIT ;  /* 0x000000000000794d */ /* 0x000fea0003800000 */
.L_x_13:
        /* <DEDUP_REMOVED lines=15> */
.L_x_15:


//--------------------- .nv.global.init           --------------------------
	.section	.nv.global.init,"aw",@progbits
.nv.global.init:
	.type		$str,@object
	.size		$str,($str$1 - $str)
$str:
        /*0000*/ 	.byte	0x73, 0x6f, 0x72, 0x74, 0x65, 0x64, 0x20, 0x25, 0x64, 0x20, 0x61, 0x6e, 0x64, 0x20, 0x25, 0x64
        /*0010*/ 	.byte	0x20, 0x0a, 0x00
	.type		$str$1,@object
	.size		$str$1,($str$3 - $str$1)
$str$1:
        /*0013*/ 	.byte	0x20, 0x66, 0x69, 0x72, 0x73, 0x74, 0x20, 0x67, 0x6f, 0x20, 0x73, 0x6f, 0x72, 0x74, 0x65, 0x64
        /*0023*/ 	.byte	0x20, 0x25, 0x64, 0x20, 0x61, 0x6e, 0x64, 0x20, 0x25, 0x64, 0x20, 0x0a, 0x00
	.type		$str$3,@object
	.size		$str$3,($str$2 - $str$3)
$str$3:
        /*0030*/ 	.byte	0x66, 0x61, 0x6c, 0x74, 0x65, 0x64, 0x20, 0x69, 0x6e, 0x64, 0x65, 0x78, 0x20, 0x61, 0x64, 0x64
        /*0040*/ 	.byte	0x69, 0x6e, 0x67, 0x20, 0x25, 0x64, 0x20, 0x74, 0x6f, 0x20, 0x30, 0x20, 0x20, 0x76, 0x61, 0x6c
        /*0050*/ 	.byte	0x75, 0x65, 0x20, 0x61, 0x74, 0x20, 0x25, 0x66, 0x20, 0x0a, 0x00
	.type		$str$2,@object
	.size		$str$2,(.L_2 - $str$2)
$str$2:
        /*005b*/ 	.byte	0x20, 0x73, 0x6f, 0x72, 0x74, 0x65, 0x64, 0x20, 0x25, 0x64, 0x20, 0x61, 0x6e, 0x64, 0x20, 0x25
        /*006b*/ 	.byte	0x64, 0x20, 0x20, 0x61, 0x74, 0x20, 0x69, 0x74, 0x68, 0x20, 0x73, 0x74, 0x72, 0x69, 0x64, 0x64
        /*007b*/ 	.byte	0x65, 0x20, 0x25, 0x64, 0x20, 0x20, 0x75, 0x70, 0x64, 0x61, 0x74, 0x65, 0x64, 0x20, 0x76, 0x61
        /*008b*/ 	.byte	0x6c, 0x75, 0x65, 0x20, 0x25, 0x66, 0x20, 0x0a, 0x00
.L_2:


//--------------------- .nv.shared._Z20reduction_sum_sharedPfS_i --------------------------
	.section	.nv.shared._Z20reduction_sum_sharedPfS_i,"aw",@nobits
	.sectionflags	@""
	.align	4
.nv.shared._Z20reduction_sum_sharedPfS_i:
	.zero		1172


//--------------------- .nv.shared.reserved.0     --------------------------
	.section	.nv.shared.reserved.0,"aw",@nobits
	.weak		__nv_reservedSMEM_offset_0_alias
	.size		__nv_reservedSMEM_offset_0_alias, 0, 64
	.other		__nv_reservedSMEM_offset_0_alias,@"STO_CUDA_RESERVED_SHARED STV_DEFAULT"
__nv_reservedSMEM_offset_0_alias:
	.zero		0
	.zero		64


//--------------------- .nv.constant0._Z20reduction_sum_sharedPfS_i --------------------------
	.section	.nv.constant0._Z20reduction_sum_sharedPfS_i,"a",@progbits
	.sectionflags	@""
	.align	4
.nv.constant0._Z20reduction_sum_sharedPfS_i:
	.zero		916


//--------------------- .nv.constant0._Z20reduction_sum_normalPfS_i --------------------------
	.section	.nv.constant0._Z20reduction_sum_normalPfS_i,"a",@progbits
	.sectionflags	@""
	.align	4
.nv.constant0._Z20reduction_sum_normalPfS_i:
	.zero		916


//--------------------- SYMBOLS --------------------------

	.type		.nv.reservedSmem.offset0,@object
	.size		.nv.reservedSmem.offset0,0x4
	.type		.nv.reservedSmem.cap,@object
	.size		.nv.reservedSmem.cap,0x4
	.type		vprintf,@function
